	.headerflags	@"EF_CUDA_TEXMODE_UNIFIED EF_CUDA_64BIT_ADDRESS EF_CUDA_ACCELERATORS EF_CUDA_SM90 EF_CUDA_VIRTUAL_SM(EF_CUDA_SM90)"
	.elftype	@"ET_EXEC"


//--------------------- .nv.info                  --------------------------
	.section	.nv.info,"",@"SHT_CUDA_INFO"
	.align	4


	//----- nvinfo : EIATTR_REGCOUNT
	.align		4
        /*0000*/ 	.byte	0x04, 0x2f
        /*0002*/ 	.short	(.L_1 - .L_0)
	.align		4
.L_0:
        /*0004*/ 	.word	index@(triton_per_fused_mean_0)
        /*0008*/ 	.word	0x0000000e


	//----- nvinfo : EIATTR_MIN_STACK_SIZE
	.align		4
.L_1:
        /*000c*/ 	.byte	0x04, 0x12
        /*000e*/ 	.short	(.L_3 - .L_2)
	.align		4
.L_2:
        /*0010*/ 	.word	index@(triton_per_fused_mean_0)
        /*0014*/ 	.word	0x00000000


	//----- nvinfo : EIATTR_FRAME_SIZE
	.align		4
.L_3:
        /*0018*/ 	.byte	0x04, 0x11
        /*001a*/ 	.short	(.L_5 - .L_4)
	.align		4
.L_4:
        /*001c*/ 	.word	index@(triton_per_fused_mean_0)
        /*0020*/ 	.word	0x00000000


	//----- nvinfo : EIATTR_MIN_STACK_SIZE
	.align		4
.L_5:
        /*0024*/ 	.byte	0x04, 0x12
        /*0026*/ 	.short	(.L_7 - .L_6)
	.align		4
.L_6:
        /*0028*/ 	.word	index@(triton_per_fused_mean_0)
        /*002c*/ 	.word	0x00000000
.L_7:


//--------------------- .nv.info.triton_per_fused_mean_0 --------------------------
	.section	.nv.info.triton_per_fused_mean_0,"",@"SHT_CUDA_INFO"
	.sectionflags	@""
	.align	4


	//----- nvinfo : EIATTR_CUDA_API_VERSION
	.align		4
        /*0000*/ 	.byte	0x04, 0x37
        /*0002*/ 	.short	(.L_9 - .L_8)
.L_8:
        /*0004*/ 	.word	0x0000007c


	//----- nvinfo : EIATTR_KPARAM_INFO
	.align		4
.L_9:
        /*0008*/ 	.byte	0x04, 0x17
        /*000a*/ 	.short	(.L_11 - .L_10)
.L_10:
        /*000c*/ 	.word	0x00000000
        /*0010*/ 	.short	0x0003
        /*0012*/ 	.short	0x0014
        /*0014*/ 	.byte	0x00, 0xf0, 0x11, 0x00


	//----- nvinfo : EIATTR_KPARAM_INFO
	.align		4
.L_11:
        /*0018*/ 	.byte	0x04, 0x17
        /*001a*/ 	.short	(.L_13 - .L_12)
.L_12:
        /*001c*/ 	.word	0x00000000
        /*0020*/ 	.short	0x0002
        /*0022*/ 	.short	0x0010
        /*0024*/ 	.byte	0x00, 0xf0, 0x11, 0x00


	//----- nvinfo : EIATTR_KPARAM_INFO
	.align		4
.L_13:
        /*0028*/ 	.byte	0x04, 0x17
        /*002a*/ 	.short	(.L_15 - .L_14)
.L_14:
        /*002c*/ 	.word	0x00000000
        /*0030*/ 	.short	0x0001
        /*0032*/ 	.short	0x0008
        /*0034*/ 	.byte	0x00, 0xf4, 0x21, 0x00


	//----- nvinfo : EIATTR_KPARAM_INFO
	.align		4
.L_15:
        /*0038*/ 	.byte	0x04, 0x17
        /*003a*/ 	.short	(.L_17 - .L_16)
.L_16:
        /*003c*/ 	.word	0x00000000
        /*0040*/ 	.short	0x0000
        /*0042*/ 	.short	0x0000
        /*0044*/ 	.byte	0x00, 0xf4, 0x21, 0x00


	//----- nvinfo : EIATTR_SPARSE_MMA_MASK
	.align		4
.L_17:
        /*0048*/ 	.byte	0x03, 0x50
        /*004a*/ 	.short	0x0000


	//----- nvinfo : EIATTR_MAXREG_COUNT
	.align		4
        /*004c*/ 	.byte	0x03, 0x1b
        /*004e*/ 	.short	0x00ff


	//----- nvinfo : EIATTR_COOP_GROUP_MASK_REGIDS
	.align		4
        /*0050*/ 	.byte	0x04, 0x29
        /*0052*/ 	.short	(.L_19 - .L_18)


	//   ....[0]....
.L_18:
        /*0054*/ 	.word	0xffffffff


	//   ....[1]....
        /*0058*/ 	.word	0xffffffff


	//----- nvinfo : EIATTR_COOP_GROUP_INSTR_OFFSETS
	.align		4
.L_19:
        /*005c*/ 	.byte	0x04, 0x28
        /*005e*/ 	.short	(.L_21 - .L_20)


	//   ....[0]....
.L_20:
        /*0060*/ 	.word	0x000001b0


	//   ....[1]....
        /*0064*/ 	.word	0x000001d0


	//----- nvinfo : EIATTR_EXIT_INSTR_OFFSETS
	.align		4
.L_21:
        /*0068*/ 	.byte	0x04, 0x1c
        /*006a*/ 	.short	(.L_23 - .L_22)


	//   ....[0]....
.L_22:
        /*006c*/ 	.word	0x00000230


	//   ....[1]....
        /*0070*/ 	.word	0x00000260


	//----- nvinfo : EIATTR_REQNTID
	.align		4
.L_23:
        /*0074*/ 	.byte	0x04, 0x10
        /*0076*/ 	.short	(.L_25 - .L_24)
.L_24:
        /*0078*/ 	.word	0x00000080
        /*007c*/ 	.word	0x00000001
        /*0080*/ 	.word	0x00000001


	//----- nvinfo : EIATTR_CBANK_PARAM_SIZE
	.align		4
.L_25:
        /*0084*/ 	.byte	0x03, 0x19
        /*0086*/ 	.short	0x0018


	//----- nvinfo : EIATTR_PARAM_CBANK
	.align		4
        /*0088*/ 	.byte	0x04, 0x0a
        /*008a*/ 	.short	(.L_27 - .L_26)
	.align		4
.L_26:
        /*008c*/ 	.word	index@(.nv.constant0.triton_per_fused_mean_0)
        /*0090*/ 	.short	0x0210
        /*0092*/ 	.short	0x0018


	//----- nvinfo : EIATTR_SW_WAR
	.align		4
.L_27:
        /*0094*/ 	.byte	0x04, 0x36
        /*0096*/ 	.short	(.L_29 - .L_28)
.L_28:
        /*0098*/ 	.word	0x00000008
.L_29:


//--------------------- .nv.callgraph             --------------------------
	.section	.nv.callgraph,"",@"SHT_CUDA_CALLGRAPH"
	.align	4
	.sectionentsize	8
	.align		4
        /*0000*/ 	.word	0x00000000
	.align		4
        /*0004*/ 	.word	0xffffffff
	.align		4
        /*0008*/ 	.word	0x00000000
	.align		4
        /*000c*/ 	.word	0xfffffffe
	.align		4
        /*0010*/ 	.word	0x00000000
	.align		4
        /*0014*/ 	.word	0xfffffffd
	.align		4
        /*0018*/ 	.word	0x00000000
	.align		4
        /*001c*/ 	.word	0xfffffffc


//--------------------- .text.triton_per_fused_mean_0 --------------------------
	.section	.text.triton_per_fused_mean_0,"ax",@progbits
	.sectionflags	@"SHF_BARRIERS=1"
	.align	128
        .global         triton_per_fused_mean_0
        .type           triton_per_fused_mean_0,@function
        .size           triton_per_fused_mean_0,(.L_x_1 - triton_per_fused_mean_0)
        .other          triton_per_fused_mean_0,@"STO_CUDA_ENTRY STV_DEFAULT"
triton_per_fused_mean_0:
.text.triton_per_fused_mean_0:
[----:B------:R-:W0:Y:S02]  /*0000*/  LDC R1, c[0x0][0x28] ;  /* 0x00000a00ff017b82 */ /* 0x000e240000000800 */
[----:B------:R-:W1:Y:S01]  /*0010*/  S2R R0, SR_TID.X ;  /* 0x0000000000007919 */ /* 0x000e620000002100 */
[----:B------:R-:W2:Y:S01]  /*0020*/  LDC.64 R2, c[0x0][0x218] ;  /* 0x00008600ff027b82 */ /* 0x000ea20000000a00 */
[----:B------:R-:W-:Y:S01]  /*0030*/  ULDC.64 UR6, c[0x0][0x208] ;  /* 0x0000820000067ab9 */ /* 0x000fe20000000a00 */
[----:B------:R-:W3:Y:S01]  /*0040*/  S2R R5, SR_CTAID.X ;  /* 0x0000000000057919 */ /* 0x000ee20000002500 */
[----:B-1----:R-:W-:Y:S02]  /*0050*/  SHF.R.U32.HI R4, RZ, 0x2, R0 ;  /* 0x00000002ff047819 */ /* 0x002fe40000011600 */
[----:B------:R-:W-:Y:S01]  /*0060*/  SHF.L.U32 R6, R0, 0x2, RZ ;  /* 0x0000000200067819 */ /* 0x000fe200000006ff */
[----:B---3--:R-:W-:Y:S01]  /*0070*/  IMAD.SHL.U32 R5, R5, 0x20, RZ ;  /* 0x0000002005057824 */ /* 0x008fe200078e00ff */
[----:B------:R-:W-:Y:S02]  /*0080*/  SGXT.U32 R4, R4, 0x5 ;  /* 0x000000050404781a */ /* 0x000fe40000000000 */
[----:B------:R-:W-:-:S02]  /*0090*/  LOP3.LUT R7, R6, 0xc, RZ, 0xc0, !PT ;  /* 0x0000000c06077812 */ /* 0x000fc400078ec0ff */
[----:B------:R-:W-:-:S05]  /*00a0*/  LOP3.LUT R6, R5, R4, RZ, 0xfc, !PT ;  /* 0x0000000405067212 */ /* 0x000fca00078efcff */
[----:B------:R-:W-:-:S04]  /*00b0*/  IMAD R7, R6, 0x10, R7 ;  /* 0x0000001006077824 */ /* 0x000fc800078e0207 */
[----:B--2---:R-:W-:-:S05]  /*00c0*/  IMAD.WIDE R2, R7, 0x4, R2 ;  /* 0x0000000407027825 */ /* 0x004fca00078e0202 */
[----:B------:R1:W2:Y:S01]  /*00d0*/  LDG.E.128 R8, desc[UR6][R2.64] ;  /* 0x0000000602087981 */ /* 0x0002a2000c1e1d00 */
[----:B------:R-:W3:Y:S01]  /*00e0*/  S2UR UR5, SR_CgaCtaId ;  /* 0x00000000000579c3 */ /* 0x000ee20000008800 */
[----:B------:R-:W-:Y:S01]  /*00f0*/  UMOV UR4, 0x400 ;  /* 0x0000040000047882 */ /* 0x000fe20000000000 */
[C---:B------:R-:W-:Y:S02]  /*0100*/  LOP3.LUT R6, R0.reuse, 0x1f, RZ, 0xc0, !PT ;  /* 0x0000001f00067812 */ /* 0x040fe400078ec0ff */
[----:B------:R-:W-:Y:S02]  /*0110*/  LOP3.LUT P0, RZ, R0, 0x60, RZ, 0xc0, !PT ;  /* 0x0000006000ff7812 */ /* 0x000fe4000780c0ff */
[----:B------:R-:W-:Y:S02]  /*0120*/  LOP3.LUT R5, R5, 0x1f, R0, 0xf8, !PT ;  /* 0x0000001f05057812 */ /* 0x000fe400078ef800 */
[----:B-1----:R-:W1:Y:S01]  /*0130*/  LDC.64 R2, c[0x0][0x210] ;  /* 0x00008400ff027b82 */ /* 0x002e620000000a00 */
[----:B---3--:R-:W-:-:S06]  /*0140*/  UPRMT UR4, UR5, 0x654, UR4 ;  /* 0x0000065405047896 */ /* 0x008fcc0008000004 */
[----:B------:R-:W-:Y:S01]  /*0150*/  LEA R6, R6, UR4, 0x2 ;  /* 0x0000000406067c11 */ /* 0x000fe2000f8e10ff */
[----:B-1----:R-:W-:-:S04]  /*0160*/  IMAD.WIDE R2, R5, 0x4, R2 ;  /* 0x0000000405027825 */ /* 0x002fc800078e0202 */
[----:B--2---:R-:W-:-:S04]  /*0170*/  FADD R9, R8, R9 ;  /* 0x0000000908097221 */ /* 0x004fc80000000000 */
[----:B------:R-:W-:Y:S01]  /*0180*/  FADD R10, R10, R9 ;  /* 0x000000090a0a7221 */ /* 0x000fe20000000000 */
[----:B------:R-:W-:-:S03]  /*0190*/  LEA R9, R4, UR4, 0x2 ;  /* 0x0000000404097c11 */ /* 0x000fc6000f8e10ff */
[----:B------:R-:W-:-:S05]  /*01a0*/  FADD R10, R11, R10 ;  /* 0x0000000a0b0a7221 */ /* 0x000fca0000000000 */
[----:B------:R-:W1:Y:S02]  /*01b0*/  SHFL.BFLY PT, R7, R10, 0x2, 0x1f ;  /* 0x0c401f000a077f89 */ /* 0x000e6400000e0000 */
[----:B-1----:R-:W-:-:S05]  /*01c0*/  FADD R7, R10, R7 ;  /* 0x000000070a077221 */ /* 0x002fca0000000000 */
[----:B------:R-:W1:Y:S02]  /*01d0*/  SHFL.BFLY PT, R8, R7, 0x1, 0x1f ;  /* 0x0c201f0007087f89 */ /* 0x000e6400000e0000 */
[----:B-1----:R-:W-:-:S05]  /*01e0*/  FADD R8, R7, R8 ;  /* 0x0000000807087221 */ /* 0x002fca0000000000 */
[----:B------:R1:W-:Y:S01]  /*01f0*/  STS [R9], R8 ;  /* 0x0000000809007388 */ /* 0x0003e20000000800 */
[----:B------:R-:W-:Y:S06]  /*0200*/  BAR.SYNC.DEFER_BLOCKING 0x0 ;  /* 0x0000000000007b1d */ /* 0x000fec0000010000 */
[----:B------:R-:W2:Y:S02]  /*0210*/  LDS R6, [R6] ;  /* 0x0000000006067984 */ /* 0x000ea40000000800 */
[----:B------:R-:W-:Y:S06]  /*0220*/  BAR.SYNC.DEFER_BLOCKING 0x0 ;  /* 0x0000000000007b1d */ /* 0x000fec0000010000 */
[----:B-1----:R-:W-:Y:S05]  /*0230*/  @P0 EXIT ;  /* 0x000000000000094d */ /* 0x002fea0003800000 */
[----:B--2---:R-:W-:-:S05]  /*0240*/  FMUL R5, R6, 0.0625 ;  /* 0x3d80000006057820 */ /* 0x004fca0000400000 */
[----:B------:R-:W-:Y:S01]  /*0250*/  STG.E desc[UR6][R2.64], R5 ;  /* 0x0000000502007986 */ /* 0x000fe2000c101906 */
[----:B------:R-:W-:Y:S05]  /*0260*/  EXIT ;  /* 0x000000000000794d */ /* 0x000fea0003800000 */
.L_x_0:
[----:B------:R-:W-:-:S00]  /*0270*/  BRA `(.L_x_0) ;  /* 0xfffffffc00fc7947 */ /* 0x000fc0000383ffff */
[----:B------:R-:W-:-:S00]  /*0280*/  NOP ;  /* 0x0000000000007918 */ /* 0x000fc00000000000 */
[----:B------:R-:W-:-:S00]  /*0290*/  NOP ;  /* 0x0000000000007918 */ /* 0x000fc00000000000 */
[----:B------:R-:W-:-:S00]  /*02a0*/  NOP ;  /* 0x0000000000007918 */ /* 0x000fc00000000000 */
[----:B------:R-:W-:-:S00]  /*02b0*/  NOP ;  /* 0x0000000000007918 */ /* 0x000fc00000000000 */
[----:B------:R-:W-:-:S00]  /*02c0*/  NOP ;  /* 0x0000000000007918 */ /* 0x000fc00000000000 */
[----:B------:R-:W-:-:S00]  /*02d0*/  NOP ;  /* 0x0000000000007918 */ /* 0x000fc00000000000 */
[----:B------:R-:W-:-:S00]  /*02e0*/  NOP ;  /* 0x0000000000007918 */ /* 0x000fc00000000000 */
[----:B------:R-:W-:-:S00]  /*02f0*/  NOP ;  /* 0x0000000000007918 */ /* 0x000fc00000000000 */
.L_x_1:


//--------------------- .nv.shared.triton_per_fused_mean_0 --------------------------
	.section	.nv.shared.triton_per_fused_mean_0,"aw",@nobits
	.sectionflags	@""
	.align	16
	.zero		1024


//--------------------- .nv.constant0.triton_per_fused_mean_0 --------------------------
	.section	.nv.constant0.triton_per_fused_mean_0,"a",@progbits
	.sectionflags	@""
	.align	4
.nv.constant0.triton_per_fused_mean_0:
	.zero		552
